//
// Generated by NVIDIA NVVM Compiler
//
// Compiler Build ID: CL-36424714
// Cuda compilation tools, release 13.0, V13.0.88
// Based on NVVM 20.0.0
//

.version 9.0
.target sm_100
.address_size 64

	// .globl	_Z12hello_kernelv
.extern .func  (.param .b32 func_retval0) vprintf
(
	.param .b64 vprintf_param_0,
	.param .b64 vprintf_param_1
)
;
.global .align 1 .b8 $str[25] = {72, 101, 108, 108, 111, 32, 87, 111, 114, 108, 100, 33, 32, 40, 102, 114, 111, 109, 32, 71, 80, 85, 41, 10};

.visible .entry _Z12hello_kernelv()
{
	.reg .b32 	%r<3>;
	.reg .b64 	%rd<3>;

	mov.u64 	%rd1, $str;
	cvta.global.u64 	%rd2, %rd1;
	{ // callseq 0, 0
	.param .b64 param0;
	st.param.b64 	[param0], %rd2;
	.param .b64 param1;
	st.param.b64 	[param1], 0;
	.param .b32 retval0;
	call.uni (retval0), 
	vprintf, 
	(
	param0, 
	param1
	);
	ld.param.b32 	%r1, [retval0];
	} // callseq 0
	ret;

}


// ===== COMPILED SASS (sm_100) =====

	.target	sm_100

	.elftype	@"ET_EXEC"


//--------------------- .note.nv.tkinfo           --------------------------
	.section	.note.nv.tkinfo,"",@"SHT_NOTE"
	.sectionflags	@"SHF_NOTE_NV_TKINFO"
	.tkinfo
        /*0018*/ 	.word	0x00000002
        /*0030*/ 	.string	""
        /*0030*/ 	.string	"ptxas"
        /*0030*/ 	.string	"Cuda compilation tools, release 13.0, V13.0.88"
        /*0030*/ 	.string	"Build cuda_13.0.r13.0/compiler.36424714_0"
        /*0030*/ 	.string	"-arch sm_100 -m 64 "



//--------------------- .note.nv.cuinfo           --------------------------
	.section	.note.nv.cuinfo,"",@"SHT_NOTE"
	.sectionflags	@"SHF_NOTE_NV_CUINFO"
        /*0018*/ 	.short	0x0002
        /*001a*/ 	.short	0x0064
        /*001c*/ 	.short	0x0082
	.zero		2


//--------------------- .nv.info                  --------------------------
	.section	.nv.info,"",@"SHT_CUDA_INFO"
	.align	4


	//----- nvinfo : EIATTR_REGCOUNT
	.align		4
        /*0000*/ 	.byte	0x04, 0x2f
        /*0002*/ 	.short	(.L_2 - .L_1)
	.align		4
.L_1:
        /*0004*/ 	.word	index@(_Z12hello_kernelv)
        /*0008*/ 	.word	0x00000018


	//----- nvinfo : EIATTR_FRAME_SIZE
	.align		4
.L_2:
        /*000c*/ 	.byte	0x04, 0x11
        /*000e*/ 	.short	(.L_4 - .L_3)
	.align		4
.L_3:
        /*0010*/ 	.word	index@(_Z12hello_kernelv)
        /*0014*/ 	.word	0x00000000


	//----- nvinfo : EIATTR_MIN_STACK_SIZE
	.align		4
.L_4:
        /*0018*/ 	.byte	0x04, 0x12
        /*001a*/ 	.short	(.L_6 - .L_5)
	.align		4
.L_5:
        /*001c*/ 	.word	index@(_Z12hello_kernelv)
        /*0020*/ 	.word	0x00000000
.L_6:


//--------------------- .nv.compat                --------------------------
	.section	.nv.compat,"",@"SHT_CUDA_COMPAT_INFO"
	.align	4
        /*0000*/ 	.byte	0x02, 0x09, 0x00, 0x00, 0x02, 0x02, 0x01, 0x00, 0x02, 0x05, 0x05, 0x00, 0x03, 0x07, 0x01, 0x01
        /*0010*/ 	.byte	0x02, 0x03, 0x00, 0x00, 0x02, 0x06, 0x01, 0x00, 0x04, 0x0b, 0x08, 0x00, 0x09, 0x00, 0x00, 0x00
        /*0020*/ 	.byte	0x00, 0x00, 0x00, 0x00


//--------------------- .nv.info._Z12hello_kernelv --------------------------
	.section	.nv.info._Z12hello_kernelv,"",@"SHT_CUDA_INFO"
	.sectionflags	@""
	.align	4


	//----- nvinfo : EIATTR_CUDA_API_VERSION
	.align		4
        /*0000*/ 	.byte	0x04, 0x37
        /*0002*/ 	.short	(.L_8 - .L_7)
.L_7:
        /*0004*/ 	.word	0x00000082


	//----- nvinfo : EIATTR_SPARSE_MMA_MASK
	.align		4
.L_8:
        /*0008*/ 	.byte	0x03, 0x50
        /*000a*/ 	.short	0x0000


	//----- nvinfo : EIATTR_MAXREG_COUNT
	.align		4
        /*000c*/ 	.byte	0x03, 0x1b
        /*000e*/ 	.short	0x00ff


	//----- nvinfo : EIATTR_EXTERNS
	.align		4
        /*0010*/ 	.byte	0x04, 0x0f
        /*0012*/ 	.short	(.L_10 - .L_9)


	//   ....[0]....
	.align		4
.L_9:
        /*0014*/ 	.word	index@(vprintf)


	//----- nvinfo : EIATTR_MERCURY_ISA_VERSION
	.align		4
.L_10:
        /*0018*/ 	.byte	0x03, 0x5f
        /*001a*/ 	.short	0x0101


	//----- nvinfo : EIATTR_VRC_CTA_INIT_COUNT
	.align		4
        /*001c*/ 	.byte	0x02, 0x4a
	.zero		1
	.zero		1


	//----- nvinfo : EIATTR_SYSCALL_OFFSETS
	.align		4
        /*0020*/ 	.byte	0x04, 0x46
        /*0022*/ 	.short	(.L_12 - .L_11)


	//   ....[0]....
.L_11:
        /*0024*/ 	.word	0x00000080


	//----- nvinfo : EIATTR_EXIT_INSTR_OFFSETS
	.align		4
.L_12:
        /*0028*/ 	.byte	0x04, 0x1c
        /*002a*/ 	.short	(.L_14 - .L_13)


	//   ....[0]....
.L_13:
        /*002c*/ 	.word	0x00000090


	//----- nvinfo : EIATTR_SW_WAR
	.align		4
.L_14:
        /*0030*/ 	.byte	0x04, 0x36
        /*0032*/ 	.short	(.L_16 - .L_15)
.L_15:
        /*0034*/ 	.word	0x00000008
.L_16:


//--------------------- .nv.callgraph             --------------------------
	.section	.nv.callgraph,"",@"SHT_CUDA_CALLGRAPH"
	.align	4
	.sectionentsize	8
	.align		4
        /*0000*/ 	.word	0x00000000
	.align		4
        /*0004*/ 	.word	0xffffffff
	.align		4
        /*0008*/ 	.word	index@(_Z12hello_kernelv)
	.align		4
        /*000c*/ 	.word	index@(vprintf)
	.align		4
        /*0010*/ 	.word	0x00000000
	.align		4
        /*0014*/ 	.word	0xfffffffe
	.align		4
        /*0018*/ 	.word	0x00000000
	.align		4
        /*001c*/ 	.word	0xfffffffd
	.align		4
        /*0020*/ 	.word	0x00000000
	.align		4
        /*0024*/ 	.word	0xfffffffc


//--------------------- .nv.constant4             --------------------------
	.section	.nv.constant4,"a",@progbits
	.align	8
	.align		8
.nv.constant4:
        /*0000*/ 	.dword	vprintf
	.align		8
        /*0008*/ 	.dword	$str


//--------------------- .text._Z12hello_kernelv   --------------------------
	.section	.text._Z12hello_kernelv,"ax",@progbits
	.align	128
        .global         _Z12hello_kernelv
        .type           _Z12hello_kernelv,@function
        .size           _Z12hello_kernelv,(.L_x_2 - _Z12hello_kernelv)
        .other          _Z12hello_kernelv,@"STO_CUDA_ENTRY STV_DEFAULT"
_Z12hello_kernelv:
.text._Z12hello_kernelv:
[----:B------:R-:W0:Y:S01]  /*0000*/  LDC R1, c[0x0][0x37c] ;  /* 0x0000df00ff017b82 */ /* 0x000e220000000800 */
[----:B------:R-:W-:Y:S01]  /*0010*/  MOV R0, 0x0 ;  /* 0x0000000000007802 */ /* 0x000fe20000000f00 */
[----:B------:R-:W1:Y:S01]  /*0020*/  LDCU.64 UR4, c[0x4][0x8] ;  /* 0x01000100ff0477ac */ /* 0x000e620008000a00 */
[----:B------:R-:W-:-:S05]  /*0030*/  CS2R R6, SRZ ;  /* 0x0000000000067805 */ /* 0x000fca000001ff00 */
[----:B------:R2:W3:Y:S01]  /*0040*/  LDC.64 R2, c[0x4][R0] ;  /* 0x0100000000027b82 */ /* 0x0004e20000000a00 */
[----:B-1----:R-:W-:Y:S02]  /*0050*/  IMAD.U32 R4, RZ, RZ, UR4 ;  /* 0x00000004ff047e24 */ /* 0x002fe4000f8e00ff */
[----:B--2---:R-:W-:-:S07]  /*0060*/  IMAD.U32 R5, RZ, RZ, UR5 ;  /* 0x00000005ff057e24 */ /* 0x004fce000f8e00ff */
[----:B------:R-:W-:-:S07]  /*0070*/  LEPC R20, `(.L_x_0) ;  /* 0x000000001014794e */ /* 0x000fce0000000000 */
[----:B0--3--:R-:W-:Y:S05]  /*0080*/  CALL.ABS.NOINC R2 ;  /* 0x0000000002007343 */ /* 0x009fea0003c00000 */
.L_x_0:
[----:B------:R-:W-:Y:S05]  /*0090*/  EXIT ;  /* 0x000000000000794d */ /* 0x000fea0003800000 */
.L_x_1:
[----:B------:R-:W-:-:S00]  /*00a0*/  BRA `(.L_x_1) ;  /* 0xfffffffc00fc7947 */ /* 0x000fc0000383ffff */
[----:B------:R-:W-:-:S00]  /*00b0*/  NOP ;  /* 0x0000000000007918 */ /* 0x000fc00000000000 */
        /* <DEDUP_REMOVED lines=12> */
.L_x_2:


//--------------------- .nv.global.init           --------------------------
	.section	.nv.global.init,"aw",@progbits
.nv.global.init:
	.type		$str,@object
	.size		$str,(.L_0 - $str)
$str:
        /*0000*/ 	.byte	0x48, 0x65, 0x6c, 0x6c, 0x6f, 0x20, 0x57, 0x6f, 0x72, 0x6c, 0x64, 0x21, 0x20, 0x28, 0x66, 0x72
        /*0010*/ 	.byte	0x6f, 0x6d, 0x20, 0x47, 0x50, 0x55, 0x29, 0x0a, 0x00
.L_0:


//--------------------- .nv.shared.reserved.0     --------------------------
	.section	.nv.shared.reserved.0,"aw",@nobits
	.weak		__nv_reservedSMEM_offset_0_alias
	.size		__nv_reservedSMEM_offset_0_alias, 0, 64
	.other		__nv_reservedSMEM_offset_0_alias,@"STO_CUDA_RESERVED_SHARED STV_DEFAULT"
__nv_reservedSMEM_offset_0_alias:
	.zero		0
	.zero		64


//--------------------- .nv.constant0._Z12hello_kernelv --------------------------
	.section	.nv.constant0._Z12hello_kernelv,"a",@progbits
	.sectionflags	@""
	.align	4
.nv.constant0._Z12hello_kernelv:
	.zero		896


//--------------------- SYMBOLS --------------------------

	.type		.nv.reservedSmem.offset0,@object
	.size		.nv.reservedSmem.offset0,0x4
	.type		vprintf,@function
